//
// Generated by NVIDIA NVVM Compiler
//
// Compiler Build ID: CL-36424714
// Cuda compilation tools, release 13.0, V13.0.88
// Based on NVVM 20.0.0
//

.version 9.0
.target sm_100
.address_size 64

	// .globl	_Z15print_threadIdsv

.visible .entry _Z15print_threadIdsv()
{


	ret;

}


// ===== COMPILED SASS (sm_100) =====

	.target	sm_100

	.elftype	@"ET_EXEC"


//--------------------- .note.nv.tkinfo           --------------------------
	.section	.note.nv.tkinfo,"",@"SHT_NOTE"
	.sectionflags	@"SHF_NOTE_NV_TKINFO"
	.tkinfo
        /*0018*/ 	.word	0x00000002
        /*0030*/ 	.string	""
        /*0030*/ 	.string	"ptxas"
        /*0030*/ 	.string	"Cuda compilation tools, release 13.0, V13.0.88"
        /*0030*/ 	.string	"Build cuda_13.0.r13.0/compiler.36424714_0"
        /*0030*/ 	.string	"-arch sm_100 -m 64 "



//--------------------- .note.nv.cuinfo           --------------------------
	.section	.note.nv.cuinfo,"",@"SHT_NOTE"
	.sectionflags	@"SHF_NOTE_NV_CUINFO"
        /*0018*/ 	.short	0x0002
        /*001a*/ 	.short	0x0064
        /*001c*/ 	.short	0x0082
	.zero		2


//--------------------- .nv.info                  --------------------------
	.section	.nv.info,"",@"SHT_CUDA_INFO"
	.align	4


	//----- nvinfo : EIATTR_REGCOUNT
	.align		4
        /*0000*/ 	.byte	0x04, 0x2f
        /*0002*/ 	.short	(.L_1 - .L_0)
	.align		4
.L_0:
        /*0004*/ 	.word	index@(_Z15print_threadIdsv)
        /*0008*/ 	.word	0x00000004


	//----- nvinfo : EIATTR_FRAME_SIZE
	.align		4
.L_1:
        /*000c*/ 	.byte	0x04, 0x11
        /*000e*/ 	.short	(.L_3 - .L_2)
	.align		4
.L_2:
        /*0010*/ 	.word	index@(_Z15print_threadIdsv)
        /*0014*/ 	.word	0x00000000


	//----- nvinfo : EIATTR_MIN_STACK_SIZE
	.align		4
.L_3:
        /*0018*/ 	.byte	0x04, 0x12
        /*001a*/ 	.short	(.L_5 - .L_4)
	.align		4
.L_4:
        /*001c*/ 	.word	index@(_Z15print_threadIdsv)
        /*0020*/ 	.word	0x00000000
.L_5:


//--------------------- .nv.compat                --------------------------
	.section	.nv.compat,"",@"SHT_CUDA_COMPAT_INFO"
	.align	4
        /*0000*/ 	.byte	0x02, 0x09, 0x00, 0x00, 0x02, 0x02, 0x01, 0x00, 0x02, 0x05, 0x05, 0x00, 0x03, 0x07, 0x01, 0x01
        /*0010*/ 	.byte	0x02, 0x03, 0x00, 0x00, 0x02, 0x06, 0x01, 0x00, 0x04, 0x0b, 0x08, 0x00, 0x09, 0x00, 0x00, 0x00
        /*0020*/ 	.byte	0x00, 0x00, 0x00, 0x00


//--------------------- .nv.info._Z15print_threadIdsv --------------------------
	.section	.nv.info._Z15print_threadIdsv,"",@"SHT_CUDA_INFO"
	.sectionflags	@""
	.align	4


	//----- nvinfo : EIATTR_CUDA_API_VERSION
	.align		4
        /*0000*/ 	.byte	0x04, 0x37
        /*0002*/ 	.short	(.L_7 - .L_6)
.L_6:
        /*0004*/ 	.word	0x00000082


	//----- nvinfo : EIATTR_SPARSE_MMA_MASK
	.align		4
.L_7:
        /*0008*/ 	.byte	0x03, 0x50
        /*000a*/ 	.short	0x0000


	//----- nvinfo : EIATTR_MAXREG_COUNT
	.align		4
        /*000c*/ 	.byte	0x03, 0x1b
        /*000e*/ 	.short	0x00ff


	//----- nvinfo : EIATTR_MERCURY_ISA_VERSION
	.align		4
        /*0010*/ 	.byte	0x03, 0x5f
        /*0012*/ 	.short	0x0101


	//----- nvinfo : EIATTR_VRC_CTA_INIT_COUNT
	.align		4
        /*0014*/ 	.byte	0x02, 0x4a
	.zero		1
	.zero		1


	//----- nvinfo : EIATTR_EXIT_INSTR_OFFSETS
	.align		4
        /*0018*/ 	.byte	0x04, 0x1c
        /*001a*/ 	.short	(.L_9 - .L_8)


	//   ....[0]....
.L_8:
        /*001c*/ 	.word	0x00000010


	//----- nvinfo : EIATTR_SW_WAR
	.align		4
.L_9:
        /*0020*/ 	.byte	0x04, 0x36
        /*0022*/ 	.short	(.L_11 - .L_10)
.L_10:
        /*0024*/ 	.word	0x00000008
.L_11:


//--------------------- .nv.callgraph             --------------------------
	.section	.nv.callgraph,"",@"SHT_CUDA_CALLGRAPH"
	.align	4
	.sectionentsize	8
	.align		4
        /*0000*/ 	.word	0x00000000
	.align		4
        /*0004*/ 	.word	0xffffffff
	.align		4
        /*0008*/ 	.word	0x00000000
	.align		4
        /*000c*/ 	.word	0xfffffffe
	.align		4
        /*0010*/ 	.word	0x00000000
	.align		4
        /*0014*/ 	.word	0xfffffffd
	.align		4
        /*0018*/ 	.word	0x00000000
	.align		4
        /*001c*/ 	.word	0xfffffffc


//--------------------- .text._Z15print_threadIdsv --------------------------
	.section	.text._Z15print_threadIdsv,"ax",@progbits
	.align	128
        .global         _Z15print_threadIdsv
        .type           _Z15print_threadIdsv,@function
        .size           _Z15print_threadIdsv,(.L_x_1 - _Z15print_threadIdsv)
        .other          _Z15print_threadIdsv,@"STO_CUDA_ENTRY STV_DEFAULT"
_Z15print_threadIdsv:
.text._Z15print_threadIdsv:
[----:B------:R-:W-:Y:S01]  /*0000*/  LDC R1, c[0x0][0x37c] ;  /* 0x0000df00ff017b82 */ /* 0x000fe20000000800 */
[----:B------:R-:W-:Y:S05]  /*0010*/  EXIT ;  /* 0x000000000000794d */ /* 0x000fea0003800000 */
.L_x_0:
[----:B------:R-:W-:-:S00]  /*0020*/  BRA `(.L_x_0) ;  /* 0xfffffffc00fc7947 */ /* 0x000fc0000383ffff */
[----:B------:R-:W-:-:S00]  /*0030*/  NOP ;  /* 0x0000000000007918 */ /* 0x000fc00000000000 */
        /* <DEDUP_REMOVED lines=12> */
.L_x_1:


//--------------------- .nv.shared.reserved.0     --------------------------
	.section	.nv.shared.reserved.0,"aw",@nobits
	.weak		__nv_reservedSMEM_offset_0_alias
	.size		__nv_reservedSMEM_offset_0_alias, 0, 64
	.other		__nv_reservedSMEM_offset_0_alias,@"STO_CUDA_RESERVED_SHARED STV_DEFAULT"
__nv_reservedSMEM_offset_0_alias:
	.zero		0
	.zero		64


//--------------------- .nv.constant0._Z15print_threadIdsv --------------------------
	.section	.nv.constant0._Z15print_threadIdsv,"a",@progbits
	.sectionflags	@""
	.align	4
.nv.constant0._Z15print_threadIdsv:
	.zero		896


//--------------------- SYMBOLS --------------------------

	.type		.nv.reservedSmem.offset0,@object
	.size		.nv.reservedSmem.offset0,0x4
